	.headerflags	@"EF_CUDA_TEXMODE_UNIFIED EF_CUDA_64BIT_ADDRESS EF_CUDA_ACCELERATORS EF_CUDA_SM90 EF_CUDA_VIRTUAL_SM(EF_CUDA_SM90)"
	.elftype	@"ET_EXEC"


//--------------------- .nv.info                  --------------------------
	.section	.nv.info,"",@"SHT_CUDA_INFO"
	.align	4


	//----- nvinfo : EIATTR_REGCOUNT
	.align		4
        /*0000*/ 	.byte	0x04, 0x2f
        /*0002*/ 	.short	(.L_3 - .L_2)
	.align		4
.L_2:
        /*0004*/ 	.word	index@(triton_poi_fused_add_div_linalg_vector_norm_mul_0)
        /*0008*/ 	.word	0x00000017


	//----- nvinfo : EIATTR_MIN_STACK_SIZE
	.align		4
.L_3:
        /*000c*/ 	.byte	0x04, 0x12
        /*000e*/ 	.short	(.L_5 - .L_4)
	.align		4
.L_4:
        /*0010*/ 	.word	index@(triton_poi_fused_add_div_linalg_vector_norm_mul_0)
        /*0014*/ 	.word	0x00000000


	//----- nvinfo : EIATTR_FRAME_SIZE
	.align		4
.L_5:
        /*0018*/ 	.byte	0x04, 0x11
        /*001a*/ 	.short	(.L_7 - .L_6)
	.align		4
.L_6:
        /*001c*/ 	.word	index@(triton_poi_fused_add_div_linalg_vector_norm_mul_0)
        /*0020*/ 	.word	0x00000000


	//----- nvinfo : EIATTR_MIN_STACK_SIZE
	.align		4
.L_7:
        /*0024*/ 	.byte	0x04, 0x12
        /*0026*/ 	.short	(.L_9 - .L_8)
	.align		4
.L_8:
        /*0028*/ 	.word	index@(triton_poi_fused_add_div_linalg_vector_norm_mul_0)
        /*002c*/ 	.word	0x00000000
.L_9:


//--------------------- .nv.info.triton_poi_fused_add_div_linalg_vector_norm_mul_0 --------------------------
	.section	.nv.info.triton_poi_fused_add_div_linalg_vector_norm_mul_0,"",@"SHT_CUDA_INFO"
	.sectionflags	@""
	.align	4


	//----- nvinfo : EIATTR_CUDA_API_VERSION
	.align		4
        /*0000*/ 	.byte	0x04, 0x37
        /*0002*/ 	.short	(.L_11 - .L_10)
.L_10:
        /*0004*/ 	.word	0x0000007c


	//----- nvinfo : EIATTR_KPARAM_INFO
	.align		4
.L_11:
        /*0008*/ 	.byte	0x04, 0x17
        /*000a*/ 	.short	(.L_13 - .L_12)
.L_12:
        /*000c*/ 	.word	0x00000000
        /*0010*/ 	.short	0x0003
        /*0012*/ 	.short	0x0018
        /*0014*/ 	.byte	0x00, 0xf0, 0x11, 0x00


	//----- nvinfo : EIATTR_KPARAM_INFO
	.align		4
.L_13:
        /*0018*/ 	.byte	0x04, 0x17
        /*001a*/ 	.short	(.L_15 - .L_14)
.L_14:
        /*001c*/ 	.word	0x00000000
        /*0020*/ 	.short	0x0002
        /*0022*/ 	.short	0x0010
        /*0024*/ 	.byte	0x00, 0xf4, 0x21, 0x00


	//----- nvinfo : EIATTR_KPARAM_INFO
	.align		4
.L_15:
        /*0028*/ 	.byte	0x04, 0x17
        /*002a*/ 	.short	(.L_17 - .L_16)
.L_16:
        /*002c*/ 	.word	0x00000000
        /*0030*/ 	.short	0x0001
        /*0032*/ 	.short	0x0008
        /*0034*/ 	.byte	0x00, 0xf4, 0x21, 0x00


	//----- nvinfo : EIATTR_KPARAM_INFO
	.align		4
.L_17:
        /*0038*/ 	.byte	0x04, 0x17
        /*003a*/ 	.short	(.L_19 - .L_18)
.L_18:
        /*003c*/ 	.word	0x00000000
        /*0040*/ 	.short	0x0000
        /*0042*/ 	.short	0x0000
        /*0044*/ 	.byte	0x00, 0xf4, 0x21, 0x00


	//----- nvinfo : EIATTR_SPARSE_MMA_MASK
	.align		4
.L_19:
        /*0048*/ 	.byte	0x03, 0x50
        /*004a*/ 	.short	0x0000


	//----- nvinfo : EIATTR_MAXREG_COUNT
	.align		4
        /*004c*/ 	.byte	0x03, 0x1b
        /*004e*/ 	.short	0x00ff


	//----- nvinfo : EIATTR_EXIT_INSTR_OFFSETS
	.align		4
        /*0050*/ 	.byte	0x04, 0x1c
        /*0052*/ 	.short	(.L_21 - .L_20)


	//   ....[0]....
.L_20:
        /*0054*/ 	.word	0x00000440


	//   ....[1]....
        /*0058*/ 	.word	0x00000460


	//----- nvinfo : EIATTR_REQNTID
	.align		4
.L_21:
        /*005c*/ 	.byte	0x04, 0x10
        /*005e*/ 	.short	(.L_23 - .L_22)
.L_22:
        /*0060*/ 	.word	0x00000080
        /*0064*/ 	.word	0x00000001
        /*0068*/ 	.word	0x00000001


	//----- nvinfo : EIATTR_CBANK_PARAM_SIZE
	.align		4
.L_23:
        /*006c*/ 	.byte	0x03, 0x19
        /*006e*/ 	.short	0x001c


	//----- nvinfo : EIATTR_PARAM_CBANK
	.align		4
        /*0070*/ 	.byte	0x04, 0x0a
        /*0072*/ 	.short	(.L_25 - .L_24)
	.align		4
.L_24:
        /*0074*/ 	.word	index@(.nv.constant0.triton_poi_fused_add_div_linalg_vector_norm_mul_0)
        /*0078*/ 	.short	0x0210
        /*007a*/ 	.short	0x001c


	//----- nvinfo : EIATTR_SW_WAR
	.align		4
.L_25:
        /*007c*/ 	.byte	0x04, 0x36
        /*007e*/ 	.short	(.L_27 - .L_26)
.L_26:
        /*0080*/ 	.word	0x00000008
.L_27:


//--------------------- .nv.callgraph             --------------------------
	.section	.nv.callgraph,"",@"SHT_CUDA_CALLGRAPH"
	.align	4
	.sectionentsize	8
	.align		4
        /*0000*/ 	.word	0x00000000
	.align		4
        /*0004*/ 	.word	0xffffffff
	.align		4
        /*0008*/ 	.word	0x00000000
	.align		4
        /*000c*/ 	.word	0xfffffffe
	.align		4
        /*0010*/ 	.word	0x00000000
	.align		4
        /*0014*/ 	.word	0xfffffffd
	.align		4
        /*0018*/ 	.word	0x00000000
	.align		4
        /*001c*/ 	.word	0xfffffffc


//--------------------- .nv.constant4             --------------------------
	.section	.nv.constant4,"a",@progbits
	.align	8
	.align		8
.nv.constant4:
        /*0000*/ 	.dword	_$_str
	.align		8
        /*0008*/ 	.dword	_$_str_$_2


//--------------------- .text.triton_poi_fused_add_div_linalg_vector_norm_mul_0 --------------------------
	.section	.text.triton_poi_fused_add_div_linalg_vector_norm_mul_0,"ax",@progbits
	.align	128
        .global         triton_poi_fused_add_div_linalg_vector_norm_mul_0
        .type           triton_poi_fused_add_div_linalg_vector_norm_mul_0,@function
        .size           triton_poi_fused_add_div_linalg_vector_norm_mul_0,(.L_x_1 - triton_poi_fused_add_div_linalg_vector_norm_mul_0)
        .other          triton_poi_fused_add_div_linalg_vector_norm_mul_0,@"STO_CUDA_ENTRY STV_DEFAULT"
triton_poi_fused_add_div_linalg_vector_norm_mul_0:
.text.triton_poi_fused_add_div_linalg_vector_norm_mul_0:
[----:B------:R-:W0:Y:S02]  /*0000*/  LDC R1, c[0x0][0x28] ;  /* 0x00000a00ff017b82 */ /* 0x000e240000000800 */
[----:B------:R-:W1:Y:S01]  /*0010*/  S2R R0, SR_TID.X ;  /* 0x0000000000007919 */ /* 0x000e620000002100 */
[----:B------:R-:W2:Y:S01]  /*0020*/  LDC.64 R4, c[0x0][0x218] ;  /* 0x00008600ff047b82 */ /* 0x000ea20000000a00 */
[----:B------:R-:W-:Y:S01]  /*0030*/  CS2R R18, SRZ ;  /* 0x0000000000127805 */ /* 0x000fe2000001ff00 */
[----:B------:R-:W-:Y:S01]  /*0040*/  ULDC.64 UR4, c[0x0][0x208] ;  /* 0x0000820000047ab9 */ /* 0x000fe20000000a00 */
[----:B------:R-:W3:Y:S01]  /*0050*/  S2R R9, SR_CTAID.X ;  /* 0x0000000000097919 */ /* 0x000ee20000002500 */
[----:B------:R-:W-:Y:S01]  /*0060*/  CS2R R16, SRZ ;  /* 0x0000000000107805 */ /* 0x000fe2000001ff00 */
[----:B------:R-:W-:Y:S02]  /*0070*/  HFMA2.MMA R20, -RZ, RZ, 0, 0 ;  /* 0x00000000ff147435 */ /* 0x000fe400000001ff */
[----:B------:R-:W-:Y:S01]  /*0080*/  HFMA2.MMA R8, -RZ, RZ, 0, 0 ;  /* 0x00000000ff087435 */ /* 0x000fe200000001ff */
[----:B------:R-:W-:Y:S01]  /*0090*/  MOV R10, RZ ;  /* 0x000000ff000a7202 */ /* 0x000fe20000000f00 */
[----:B------:R-:W4:Y:S01]  /*00a0*/  LDC.64 R6, c[0x0][0x210] ;  /* 0x00008400ff067b82 */ /* 0x000f220000000a00 */
[----:B-1----:R-:W-:-:S04]  /*00b0*/  SHF.L.U32 R0, R0, 0x1, RZ ;  /* 0x0000000100007819 */ /* 0x002fc800000006ff */
[----:B------:R-:W-:-:S04]  /*00c0*/  LOP3.LUT R0, R0, 0xfe, RZ, 0xc0, !PT ;  /* 0x000000fe00007812 */ /* 0x000fc800078ec0ff */
[----:B---3--:R-:W-:-:S04]  /*00d0*/  LEA R9, R9, R0, 0x8 ;  /* 0x0000000009097211 */ /* 0x008fc800078e40ff */
[----:B------:R-:W-:Y:S02]  /*00e0*/  SHF.R.S32.HI R0, RZ, 0x1f, R9 ;  /* 0x0000001fff007819 */ /* 0x000fe40000011409 */
[----:B------:R-:W-:Y:S02]  /*00f0*/  ISETP.GE.AND P4, PT, R9, 0x100, PT ;  /* 0x000001000900780c */ /* 0x000fe40003f86270 */
[----:B------:R-:W-:-:S04]  /*0100*/  LEA.HI R0, R0, R9, RZ, 0x2 ;  /* 0x0000000900007211 */ /* 0x000fc800078f10ff */
[----:B------:R-:W-:-:S05]  /*0110*/  LOP3.LUT R11, R0, 0xfffffffc, RZ, 0xc0, !PT ;  /* 0xfffffffc000b7812 */ /* 0x000fca00078ec0ff */
[----:B--2---:R-:W-:-:S05]  /*0120*/  IMAD.WIDE R14, R11, 0x4, R4 ;  /* 0x000000040b0e7825 */ /* 0x004fca00078e0204 */
[----:B------:R-:W2:Y:S04]  /*0130*/  @!P4 LDG.E.EL R18, desc[UR4][R14.64+0x4] ;  /* 0x000004040e12c981 */ /* 0x000ea8000c2e1900 */
[----:B------:R-:W3:Y:S01]  /*0140*/  @!P4 LDG.E.EL R19, desc[UR4][R14.64+0x4] ;  /* 0x000004040e13c981 */ /* 0x000ee2000c2e1900 */
[----:B------:R-:W-:-:S03]  /*0150*/  MOV R0, RZ ;  /* 0x000000ff00007202 */ /* 0x000fc60000000f00 */
[----:B------:R-:W5:Y:S04]  /*0160*/  @!P4 LDG.E.EL R16, desc[UR4][R14.64] ;  /* 0x000000040e10c981 */ /* 0x000f68000c2e1900 */
[----:B------:R-:W5:Y:S04]  /*0170*/  @!P4 LDG.E.EL R17, desc[UR4][R14.64] ;  /* 0x000000040e11c981 */ /* 0x000f68000c2e1900 */
[----:B------:R-:W5:Y:S04]  /*0180*/  @!P4 LDG.E.EL R20, desc[UR4][R14.64+0x8] ;  /* 0x000008040e14c981 */ /* 0x000f68000c2e1900 */
[----:B------:R-:W5:Y:S04]  /*0190*/  @!P4 LDG.E.EL R8, desc[UR4][R14.64+0x8] ;  /* 0x000008040e08c981 */ /* 0x000f68000c2e1900 */
[----:B------:R-:W5:Y:S04]  /*01a0*/  @!P4 LDG.E.EL R10, desc[UR4][R14.64+0xc] ;  /* 0x00000c040e0ac981 */ /* 0x000f68000c2e1900 */
[----:B------:R-:W5:Y:S01]  /*01b0*/  @!P4 LDG.E.EL R0, desc[UR4][R14.64+0xc] ;  /* 0x00000c040e00c981 */ /* 0x000f62000c2e1900 */
[----:B------:R-:W-:Y:S01]  /*01c0*/  CS2R R2, SRZ ;  /* 0x0000000000027805 */ /* 0x000fe2000001ff00 */
[----:B------:R-:W-:Y:S01]  /*01d0*/  IMAD.WIDE R12, R9, 0x4, R4 ;  /* 0x00000004090c7825 */ /* 0x000fe200078e0204 */
[----:B------:R-:W-:-:S04]  /*01e0*/  IADD3 R11, R9, -R11, RZ ;  /* 0x8000000b090b7210 */ /* 0x000fc80007ffe0ff */
[----:B------:R-:W5:Y:S01]  /*01f0*/  @!P4 LDG.E.64 R2, desc[UR4][R12.64] ;  /* 0x000000040c02c981 */ /* 0x000f62000c1e1b00 */
[----:B------:R-:W-:Y:S01]  /*0200*/  CS2R R4, SRZ ;  /* 0x0000000000047805 */ /* 0x000fe2000001ff00 */
[----:B----4-:R-:W-:-:S05]  /*0210*/  IMAD.WIDE R6, R11, 0x4, R6 ;  /* 0x000000040b067825 */ /* 0x010fca00078e0206 */
[----:B------:R1:W4:Y:S02]  /*0220*/  @!P4 LDG.E.EL.64 R4, desc[UR4][R6.64] ;  /* 0x000000040604c981 */ /* 0x000324000c2e1b00 */
[----:B-1----:R-:W1:Y:S01]  /*0230*/  LDC.64 R6, c[0x0][0x220] ;  /* 0x00008800ff067b82 */ /* 0x002e620000000a00 */
[----:B--2---:R-:W-:Y:S01]  /*0240*/  FMUL R11, R18, R18 ;  /* 0x00000012120b7220 */ /* 0x004fe20000400000 */
[----:B---3--:R-:W-:-:S03]  /*0250*/  FMUL R14, R19, R19 ;  /* 0x00000013130e7220 */ /* 0x008fc60000400000 */
[----:B-----5:R-:W-:Y:S01]  /*0260*/  FFMA R11, R16, R16, R11 ;  /* 0x00000010100b7223 */ /* 0x020fe2000000000b */
[----:B------:R-:W-:-:S03]  /*0270*/  FFMA R17, R17, R17, R14 ;  /* 0x0000001111117223 */ /* 0x000fc6000000000e */
[----:B------:R-:W-:Y:S01]  /*0280*/  FFMA R11, R20, R20, R11 ;  /* 0x00000014140b7223 */ /* 0x000fe2000000000b */
[----:B------:R-:W-:-:S03]  /*0290*/  FFMA R17, R8, R8, R17 ;  /* 0x0000000808117223 */ /* 0x000fc60000000011 */
[----:B------:R-:W-:Y:S01]  /*02a0*/  FFMA R11, R10, R10, R11 ;  /* 0x0000000a0a0b7223 */ /* 0x000fe2000000000b */
[----:B------:R-:W-:-:S05]  /*02b0*/  FFMA R17, R0, R0, R17 ;  /* 0x0000000000117223 */ /* 0x000fca0000000011 */
[----:B------:R-:W2:Y:S01]  /*02c0*/  MUFU.SQRT R11, R11 ;  /* 0x0000000b000b7308 */ /* 0x000ea20000002000 */
[----:B------:R-:W-:-:S07]  /*02d0*/  HFMA2.MMA R8, -RZ, RZ, 1.75, 0 ;  /* 0x3f000000ff087435 */ /* 0x000fce00000001ff */
[----:B------:R-:W3:Y:S03]  /*02e0*/  MUFU.SQRT R17, R17 ;  /* 0x0000001100117308 */ /* 0x000ee60000002000 */
[-C--:B--2---:R-:W-:Y:S01]  /*02f0*/  FFMA R0, R11, R8.reuse, 9.9999999600419720025e-13 ;  /* 0x2b8cbccc0b007423 */ /* 0x084fe20000000008 */
[----:B---3--:R-:W-:-:S04]  /*0300*/  FFMA R8, R17, R8, 9.9999999600419720025e-13 ;  /* 0x2b8cbccc11087423 */ /* 0x008fc80000000008 */
[----:B------:R-:W-:Y:S02]  /*0310*/  FSETP.GT.AND P0, PT, |R0|, 8.50705917302346158658e+37, PT ;  /* 0x7e8000000000780b */ /* 0x000fe40003f04200 */
[C---:B------:R-:W-:Y:S02]  /*0320*/  FSETP.GT.AND P1, PT, |R8|.reuse, 8.50705917302346158658e+37, PT ;  /* 0x7e8000000800780b */ /* 0x040fe40003f24200 */
[----:B------:R-:W-:Y:S02]  /*0330*/  FSETP.GEU.AND P3, PT, |R8|, 1.175494350822287508e-38, PT ;  /* 0x008000000800780b */ /* 0x000fe40003f6e200 */
[----:B------:R-:W-:-:S07]  /*0340*/  FSETP.GEU.AND P2, PT, |R0|, 1.175494350822287508e-38, PT ;  /* 0x008000000000780b */ /* 0x000fce0003f4e200 */
[----:B------:R-:W-:Y:S02]  /*0350*/  @P0 FMUL R0, R0, 0.25 ;  /* 0x3e80000000000820 */ /* 0x000fe40000400000 */
[----:B------:R-:W-:-:S04]  /*0360*/  @P1 FMUL R8, R8, 0.25 ;  /* 0x3e80000008081820 */ /* 0x000fc80000400000 */
[----:B------:R-:W-:Y:S01]  /*0370*/  @!P3 FMUL R8, R8, 16777216 ;  /* 0x4b8000000808b820 */ /* 0x000fe20000400000 */
[----:B------:R-:W-:-:S04]  /*0380*/  @!P2 FMUL R0, R0, 16777216 ;  /* 0x4b8000000000a820 */ /* 0x000fc80000400000 */
[----:B------:R-:W2:Y:S01]  /*0390*/  MUFU.RCP R11, R0 ;  /* 0x00000000000b7308 */ /* 0x000ea20000001000 */
[----:B------:R-:W-:-:S07]  /*03a0*/  @P0 FMUL R2, R2, 0.25 ;  /* 0x3e80000002020820 */ /* 0x000fce0000400000 */
[----:B------:R-:W3:Y:S01]  /*03b0*/  MUFU.RCP R8, R8 ;  /* 0x0000000800087308 */ /* 0x000ee20000001000 */
[----:B------:R-:W-:Y:S01]  /*03c0*/  @P1 FMUL R3, R3, 0.25 ;  /* 0x3e80000003031820 */ /* 0x000fe20000400000 */
[----:B------:R-:W-:-:S03]  /*03d0*/  @!P2 FMUL R2, R2, 16777216 ;  /* 0x4b8000000202a820 */ /* 0x000fc60000400000 */
[----:B------:R-:W-:Y:S01]  /*03e0*/  @!P3 FMUL R3, R3, 16777216 ;  /* 0x4b8000000303b820 */ /* 0x000fe20000400000 */
[----:B--2---:R-:W-:-:S04]  /*03f0*/  FMUL R11, R11, R2 ;  /* 0x000000020b0b7220 */ /* 0x004fc80000400000 */
[----:B----4-:R-:W-:Y:S01]  /*0400*/  FMUL R4, R11, R4 ;  /* 0x000000040b047220 */ /* 0x010fe20000400000 */
[----:B---3--:R-:W-:Y:S01]  /*0410*/  FMUL R10, R8, R3 ;  /* 0x00000003080a7220 */ /* 0x008fe20000400000 */
[----:B-1----:R-:W-:-:S04]  /*0420*/  IMAD.WIDE R2, R9, 0x4, R6 ;  /* 0x0000000409027825 */ /* 0x002fc800078e0206 */
[----:B------:R-:W-:Y:S01]  /*0430*/  FMUL R5, R10, R5 ;  /* 0x000000050a057220 */ /* 0x000fe20000400000 */
[----:B------:R-:W-:Y:S06]  /*0440*/  @P4 EXIT ;  /* 0x000000000000494d */ /* 0x000fec0003800000 */
[----:B------:R-:W-:Y:S01]  /*0450*/  STG.E.64 desc[UR4][R2.64], R4 ;  /* 0x0000000402007986 */ /* 0x000fe2000c101b04 */
[----:B------:R-:W-:Y:S05]  /*0460*/  EXIT ;  /* 0x000000000000794d */ /* 0x000fea0003800000 */
.L_x_0:
[----:B------:R-:W-:-:S00]  /*0470*/  BRA `(.L_x_0) ;  /* 0xfffffffc00fc7947 */ /* 0x000fc0000383ffff */
[----:B------:R-:W-:-:S00]  /*0480*/  NOP ;  /* 0x0000000000007918 */ /* 0x000fc00000000000 */
[----:B------:R-:W-:-:S00]  /*0490*/  NOP ;  /* 0x0000000000007918 */ /* 0x000fc00000000000 */
[----:B------:R-:W-:-:S00]  /*04a0*/  NOP ;  /* 0x0000000000007918 */ /* 0x000fc00000000000 */
[----:B------:R-:W-:-:S00]  /*04b0*/  NOP ;  /* 0x0000000000007918 */ /* 0x000fc00000000000 */
[----:B------:R-:W-:-:S00]  /*04c0*/  NOP ;  /* 0x0000000000007918 */ /* 0x000fc00000000000 */
[----:B------:R-:W-:-:S00]  /*04d0*/  NOP ;  /* 0x0000000000007918 */ /* 0x000fc00000000000 */
[----:B------:R-:W-:-:S00]  /*04e0*/  NOP ;  /* 0x0000000000007918 */ /* 0x000fc00000000000 */
[----:B------:R-:W-:-:S00]  /*04f0*/  NOP ;  /* 0x0000000000007918 */ /* 0x000fc00000000000 */
.L_x_1:


//--------------------- .nv.global.init           --------------------------
	.section	.nv.global.init,"aw",@progbits
.nv.global.init:
	.type		_$_str,@object
	.size		_$_str,(_$_str_$_2 - _$_str)
_$_str:
        /*0000*/ 	.byte	0x5f, 0x5f, 0x43, 0x55, 0x44, 0x41, 0x5f, 0x46, 0x54, 0x5a, 0x00
	.type		_$_str_$_2,@object
	.size		_$_str_$_2,(.L_1 - _$_str_$_2)
_$_str_$_2:
        /*000b*/ 	.byte	0x5f, 0x5f, 0x43, 0x55, 0x44, 0x41, 0x5f, 0x50, 0x52, 0x45, 0x43, 0x5f, 0x53, 0x51, 0x52, 0x54
        /*001b*/ 	.byte	0x00
.L_1:


//--------------------- .nv.constant0.triton_poi_fused_add_div_linalg_vector_norm_mul_0 --------------------------
	.section	.nv.constant0.triton_poi_fused_add_div_linalg_vector_norm_mul_0,"a",@progbits
	.sectionflags	@""
	.align	4
.nv.constant0.triton_poi_fused_add_div_linalg_vector_norm_mul_0:
	.zero		556
